	.headerflags	@"EF_CUDA_TEXMODE_UNIFIED EF_CUDA_64BIT_ADDRESS EF_CUDA_ACCELERATORS EF_CUDA_SM90 EF_CUDA_VIRTUAL_SM(EF_CUDA_SM90)"
	.elftype	@"ET_EXEC"


//--------------------- .nv.info                  --------------------------
	.section	.nv.info,"",@"SHT_CUDA_INFO"
	.align	4


	//----- nvinfo : EIATTR_REGCOUNT
	.align		4
        /*0000*/ 	.byte	0x04, 0x2f
        /*0002*/ 	.short	(.L_3 - .L_2)
	.align		4
.L_2:
        /*0004*/ 	.word	index@(triton_poi_fused__native_batch_norm_legit_no_training_convolution_relu_13)
        /*0008*/ 	.word	0x00000020


	//----- nvinfo : EIATTR_MIN_STACK_SIZE
	.align		4
.L_3:
        /*000c*/ 	.byte	0x04, 0x12
        /*000e*/ 	.short	(.L_5 - .L_4)
	.align		4
.L_4:
        /*0010*/ 	.word	index@(triton_poi_fused__native_batch_norm_legit_no_training_convolution_relu_13)
        /*0014*/ 	.word	0x00000000


	//----- nvinfo : EIATTR_FRAME_SIZE
	.align		4
.L_5:
        /*0018*/ 	.byte	0x04, 0x11
        /*001a*/ 	.short	(.L_7 - .L_6)
	.align		4
.L_6:
        /*001c*/ 	.word	index@(triton_poi_fused__native_batch_norm_legit_no_training_convolution_relu_13)
        /*0020*/ 	.word	0x00000000


	//----- nvinfo : EIATTR_MIN_STACK_SIZE
	.align		4
.L_7:
        /*0024*/ 	.byte	0x04, 0x12
        /*0026*/ 	.short	(.L_9 - .L_8)
	.align		4
.L_8:
        /*0028*/ 	.word	index@(triton_poi_fused__native_batch_norm_legit_no_training_convolution_relu_13)
        /*002c*/ 	.word	0x00000000
.L_9:


//--------------------- .nv.info.triton_poi_fused__native_batch_norm_legit_no_training_convolution_relu_13 --------------------------
	.section	.nv.info.triton_poi_fused__native_batch_norm_legit_no_training_convolution_relu_13,"",@"SHT_CUDA_INFO"
	.sectionflags	@""
	.align	4


	//----- nvinfo : EIATTR_CUDA_API_VERSION
	.align		4
        /*0000*/ 	.byte	0x04, 0x37
        /*0002*/ 	.short	(.L_11 - .L_10)
.L_10:
        /*0004*/ 	.word	0x0000007c


	//----- nvinfo : EIATTR_KPARAM_INFO
	.align		4
.L_11:
        /*0008*/ 	.byte	0x04, 0x17
        /*000a*/ 	.short	(.L_13 - .L_12)
.L_12:
        /*000c*/ 	.word	0x00000000
        /*0010*/ 	.short	0x0007
        /*0012*/ 	.short	0x0038
        /*0014*/ 	.byte	0x00, 0xf0, 0x11, 0x00


	//----- nvinfo : EIATTR_KPARAM_INFO
	.align		4
.L_13:
        /*0018*/ 	.byte	0x04, 0x17
        /*001a*/ 	.short	(.L_15 - .L_14)
.L_14:
        /*001c*/ 	.word	0x00000000
        /*0020*/ 	.short	0x0006
        /*0022*/ 	.short	0x0030
        /*0024*/ 	.byte	0x00, 0xf4, 0x21, 0x00


	//----- nvinfo : EIATTR_KPARAM_INFO
	.align		4
.L_15:
        /*0028*/ 	.byte	0x04, 0x17
        /*002a*/ 	.short	(.L_17 - .L_16)
.L_16:
        /*002c*/ 	.word	0x00000000
        /*0030*/ 	.short	0x0005
        /*0032*/ 	.short	0x0028
        /*0034*/ 	.byte	0x00, 0xf4, 0x21, 0x00


	//----- nvinfo : EIATTR_KPARAM_INFO
	.align		4
.L_17:
        /*0038*/ 	.byte	0x04, 0x17
        /*003a*/ 	.short	(.L_19 - .L_18)
.L_18:
        /*003c*/ 	.word	0x00000000
        /*0040*/ 	.short	0x0004
        /*0042*/ 	.short	0x0020
        /*0044*/ 	.byte	0x00, 0xf4, 0x21, 0x00


	//----- nvinfo : EIATTR_KPARAM_INFO
	.align		4
.L_19:
        /*0048*/ 	.byte	0x04, 0x17
        /*004a*/ 	.short	(.L_21 - .L_20)
.L_20:
        /*004c*/ 	.word	0x00000000
        /*0050*/ 	.short	0x0003
        /*0052*/ 	.short	0x0018
        /*0054*/ 	.byte	0x00, 0xf4, 0x21, 0x00


	//----- nvinfo : EIATTR_KPARAM_INFO
	.align		4
.L_21:
        /*0058*/ 	.byte	0x04, 0x17
        /*005a*/ 	.short	(.L_23 - .L_22)
.L_22:
        /*005c*/ 	.word	0x00000000
        /*0060*/ 	.short	0x0002
        /*0062*/ 	.short	0x0010
        /*0064*/ 	.byte	0x00, 0xf4, 0x21, 0x00


	//----- nvinfo : EIATTR_KPARAM_INFO
	.align		4
.L_23:
        /*0068*/ 	.byte	0x04, 0x17
        /*006a*/ 	.short	(.L_25 - .L_24)
.L_24:
        /*006c*/ 	.word	0x00000000
        /*0070*/ 	.short	0x0001
        /*0072*/ 	.short	0x0008
        /*0074*/ 	.byte	0x00, 0xf4, 0x21, 0x00


	//----- nvinfo : EIATTR_KPARAM_INFO
	.align		4
.L_25:
        /*0078*/ 	.byte	0x04, 0x17
        /*007a*/ 	.short	(.L_27 - .L_26)
.L_26:
        /*007c*/ 	.word	0x00000000
        /*0080*/ 	.short	0x0000
        /*0082*/ 	.short	0x0000
        /*0084*/ 	.byte	0x00, 0xf4, 0x21, 0x00


	//----- nvinfo : EIATTR_SPARSE_MMA_MASK
	.align		4
.L_27:
        /*0088*/ 	.byte	0x03, 0x50
        /*008a*/ 	.short	0x0000


	//----- nvinfo : EIATTR_MAXREG_COUNT
	.align		4
        /*008c*/ 	.byte	0x03, 0x1b
        /*008e*/ 	.short	0x00ff


	//----- nvinfo : EIATTR_EXIT_INSTR_OFFSETS
	.align		4
        /*0090*/ 	.byte	0x04, 0x1c
        /*0092*/ 	.short	(.L_29 - .L_28)


	//   ....[0]....
.L_28:
        /*0094*/ 	.word	0x000006f0


	//   ....[1]....
        /*0098*/ 	.word	0x00000710


	//----- nvinfo : EIATTR_REQNTID
	.align		4
.L_29:
        /*009c*/ 	.byte	0x04, 0x10
        /*009e*/ 	.short	(.L_31 - .L_30)
.L_30:
        /*00a0*/ 	.word	0x00000080
        /*00a4*/ 	.word	0x00000001
        /*00a8*/ 	.word	0x00000001


	//----- nvinfo : EIATTR_CBANK_PARAM_SIZE
	.align		4
.L_31:
        /*00ac*/ 	.byte	0x03, 0x19
        /*00ae*/ 	.short	0x003c


	//----- nvinfo : EIATTR_PARAM_CBANK
	.align		4
        /*00b0*/ 	.byte	0x04, 0x0a
        /*00b2*/ 	.short	(.L_33 - .L_32)
	.align		4
.L_32:
        /*00b4*/ 	.word	index@(.nv.constant0.triton_poi_fused__native_batch_norm_legit_no_training_convolution_relu_13)
        /*00b8*/ 	.short	0x0210
        /*00ba*/ 	.short	0x003c


	//----- nvinfo : EIATTR_SW_WAR
	.align		4
.L_33:
        /*00bc*/ 	.byte	0x04, 0x36
        /*00be*/ 	.short	(.L_35 - .L_34)
.L_34:
        /*00c0*/ 	.word	0x00000008
.L_35:


//--------------------- .nv.callgraph             --------------------------
	.section	.nv.callgraph,"",@"SHT_CUDA_CALLGRAPH"
	.align	4
	.sectionentsize	8
	.align		4
        /*0000*/ 	.word	0x00000000
	.align		4
        /*0004*/ 	.word	0xffffffff
	.align		4
        /*0008*/ 	.word	0x00000000
	.align		4
        /*000c*/ 	.word	0xfffffffe
	.align		4
        /*0010*/ 	.word	0x00000000
	.align		4
        /*0014*/ 	.word	0xfffffffd
	.align		4
        /*0018*/ 	.word	0x00000000
	.align		4
        /*001c*/ 	.word	0xfffffffc


//--------------------- .nv.constant4             --------------------------
	.section	.nv.constant4,"a",@progbits
	.align	8
	.align		8
.nv.constant4:
        /*0000*/ 	.dword	_$_str
	.align		8
        /*0008*/ 	.dword	_$_str_$_2


//--------------------- .text.triton_poi_fused__native_batch_norm_legit_no_training_convolution_relu_13 --------------------------
	.section	.text.triton_poi_fused__native_batch_norm_legit_no_training_convolution_relu_13,"ax",@progbits
	.align	128
        .global         triton_poi_fused__native_batch_norm_legit_no_training_convolution_relu_13
        .type           triton_poi_fused__native_batch_norm_legit_no_training_convolution_relu_13,@function
        .size           triton_poi_fused__native_batch_norm_legit_no_training_convolution_relu_13,(.L_x_1 - triton_poi_fused__native_batch_norm_legit_no_training_convolution_relu_13)
        .other          triton_poi_fused__native_batch_norm_legit_no_training_convolution_relu_13,@"STO_CUDA_ENTRY STV_DEFAULT"
triton_poi_fused__native_batch_norm_legit_no_training_convolution_relu_13:
.text.triton_poi_fused__native_batch_norm_legit_no_training_convolution_relu_13:
[----:B------:R-:W0:Y:S01]  /*0000*/  LDC R1, c[0x0][0x28] ;  /* 0x00000a00ff017b82 */ /* 0x000e220000000800 */
[----:B------:R-:W1:Y:S07]  /*0010*/  S2R R0, SR_TID.X ;  /* 0x0000000000007919 */ /* 0x000e6e0000002100 */
[----:B------:R-:W2:Y:S01]  /*0020*/  LDC.64 R2, c[0x0][0x228] ;  /* 0x00008a00ff027b82 */ /* 0x000ea20000000a00 */
[----:B------:R-:W-:Y:S02]  /*0030*/  CS2R R12, SRZ ;  /* 0x00000000000c7805 */ /* 0x000fe4000001ff00 */
[----:B------:R-:W-:Y:S01]  /*0040*/  CS2R R14, SRZ ;  /* 0x00000000000e7805 */ /* 0x000fe2000001ff00 */
[----:B------:R-:W3:Y:S01]  /*0050*/  S2R R7, SR_CTAID.X ;  /* 0x0000000000077919 */ /* 0x000ee20000002500 */
[----:B------:R-:W-:-:S03]  /*0060*/  ULDC.64 UR4, c[0x0][0x208] ;  /* 0x0000820000047ab9 */ /* 0x000fc60000000a00 */
[----:B------:R-:W4:Y:S08]  /*0070*/  LDC.64 R26, c[0x0][0x210] ;  /* 0x00008400ff1a7b82 */ /* 0x000f300000000a00 */
[----:B------:R-:W5:Y:S01]  /*0080*/  LDC.64 R16, c[0x0][0x218] ;  /* 0x00008600ff107b82 */ /* 0x000f620000000a00 */
[----:B------:R-:W-:Y:S02]  /*0090*/  CS2R R8, SRZ ;  /* 0x0000000000087805 */ /* 0x000fe4000001ff00 */
[----:B------:R-:W-:Y:S01]  /*00a0*/  CS2R R10, SRZ ;  /* 0x00000000000a7805 */ /* 0x000fe2000001ff00 */
[----:B------:R-:W-:-:S04]  /*00b0*/  HFMA2.MMA R22, -RZ, RZ, 1.625, 0 ;  /* 0x3e800000ff167435 */ /* 0x000fc800000001ff */
[----:B------:R-:W5:Y:S01]  /*00c0*/  LDC.64 R28, c[0x0][0x230] ;  /* 0x00008c00ff1c7b82 */ /* 0x000f620000000a00 */
[----:B-1----:R-:W-:-:S07]  /*00d0*/  SHF.L.U32 R0, R0, 0x2, RZ ;  /* 0x0000000200007819 */ /* 0x002fce00000006ff */
[----:B------:R-:W1:Y:S01]  /*00e0*/  LDC.64 R20, c[0x0][0x238] ;  /* 0x00008e00ff147b82 */ /* 0x000e620000000a00 */
[----:B---3--:R-:W-:Y:S02]  /*00f0*/  SHF.R.S32.HI R5, RZ, 0x16, R7 ;  /* 0x00000016ff057819 */ /* 0x008fe40000011407 */
[----:B------:R-:W-:Y:S02]  /*0100*/  LOP3.LUT R0, R0, 0x1fc, RZ, 0xc0, !PT ;  /* 0x000001fc00007812 */ /* 0x000fe400078ec0ff */
[----:B------:R-:W-:Y:S02]  /*0110*/  SGXT R5, R5, 0x1 ;  /* 0x000000010505781a */ /* 0x000fe40000000200 */
[----:B------:R-:W-:-:S04]  /*0120*/  LEA R0, R7, R0, 0x9 ;  /* 0x0000000007007211 */ /* 0x000fc800078e48ff */
[----:B------:R-:W-:Y:S02]  /*0130*/  LEA.HI R5, R5, R0, RZ, 0x7 ;  /* 0x0000000005057211 */ /* 0x000fe400078f38ff */
[----:B------:R-:W-:Y:S02]  /*0140*/  ISETP.GE.AND P0, PT, R0, 0xc800, PT ;  /* 0x0000c8000000780c */ /* 0x000fe40003f06270 */
[----:B------:R-:W-:-:S04]  /*0150*/  LOP3.LUT R5, R5, 0xffffff80, RZ, 0xc0, !PT ;  /* 0xffffff8005057812 */ /* 0x000fc800078ec0ff */
[----:B------:R-:W-:-:S05]  /*0160*/  IADD3 R23, R0, -R5, RZ ;  /* 0x8000000500177210 */ /* 0x000fca0007ffe0ff */
[----:B--2---:R-:W-:-:S05]  /*0170*/  IMAD.WIDE R2, R23, 0x4, R2 ;  /* 0x0000000417027825 */ /* 0x004fca00078e0202 */
[----:B------:R5:W2:Y:S01]  /*0180*/  @!P0 LDG.E.EL.128 R12, desc[UR4][R2.64] ;  /* 0x00000004020c8981 */ /* 0x000aa2000c2e1d00 */
[----:B------:R-:W-:Y:S02]  /*0190*/  CS2R R4, SRZ ;  /* 0x0000000000047805 */ /* 0x000fe4000001ff00 */
[----:B------:R-:W-:Y:S01]  /*01a0*/  CS2R R6, SRZ ;  /* 0x0000000000067805 */ /* 0x000fe2000001ff00 */
[----:B----4-:R-:W-:-:S05]  /*01b0*/  IMAD.WIDE R26, R0, 0x4, R26 ;  /* 0x00000004001a7825 */ /* 0x010fca00078e021a */
[----:B------:R-:W3:Y:S01]  /*01c0*/  @!P0 LDG.E.128 R4, desc[UR4][R26.64] ;  /* 0x000000041a048981 */ /* 0x000ee2000c1e1d00 */
[C---:B-----5:R-:W-:Y:S02]  /*01d0*/  IMAD.WIDE R2, R23.reuse, 0x4, R16 ;  /* 0x0000000417027825 */ /* 0x060fe400078e0210 */
[----:B------:R-:W4:Y:S03]  /*01e0*/  LDC.64 R16, c[0x0][0x220] ;  /* 0x00008800ff107b82 */ /* 0x000f260000000a00 */
[----:B------:R5:W3:Y:S01]  /*01f0*/  @!P0 LDG.E.EL.128 R8, desc[UR4][R2.64] ;  /* 0x0000000402088981 */ /* 0x000ae2000c2e1d00 */
[----:B0-----:R-:W-:-:S04]  /*0200*/  IMAD.WIDE R28, R23, 0x4, R28 ;  /* 0x00000004171c7825 */ /* 0x001fc800078e021c */
[----:B----4-:R-:W-:-:S04]  /*0210*/  IMAD.WIDE R16, R23, 0x4, R16 ;  /* 0x0000000417107825 */ /* 0x010fc800078e0210 */
[----:B--2---:R-:W-:Y:S01]  /*0220*/  FADD R12, R12, 9.9999997473787516356e-06 ;  /* 0x3727c5ac0c0c7421 */ /* 0x004fe20000000000 */
[----:B------:R-:W-:-:S05]  /*0230*/  FADD R13, R13, 9.9999997473787516356e-06 ;  /* 0x3727c5ac0d0d7421 */ /* 0x000fca0000000000 */
[----:B------:R-:W0:Y:S08]  /*0240*/  MUFU.SQRT R12, R12 ;  /* 0x0000000c000c7308 */ /* 0x000e300000002000 */
[----:B------:R-:W2:Y:S01]  /*0250*/  MUFU.SQRT R13, R13 ;  /* 0x0000000d000d7308 */ /* 0x000ea20000002000 */
[----:B------:R-:W-:Y:S01]  /*0260*/  FADD R14, R14, 9.9999997473787516356e-06 ;  /* 0x3727c5ac0e0e7421 */ /* 0x000fe20000000000 */
[----:B------:R-:W-:Y:S01]  /*0270*/  FADD R15, R15, 9.9999997473787516356e-06 ;  /* 0x3727c5ac0f0f7421 */ /* 0x000fe20000000000 */
[----:B0-----:R-:W-:-:S05]  /*0280*/  FSETP.GT.AND P6, PT, R12, 8.50705917302346158658e+37, PT ;  /* 0x7e8000000c00780b */ /* 0x001fca0003fc4000 */
[----:B------:R-:W0:Y:S01]  /*0290*/  MUFU.SQRT R14, R14 ;  /* 0x0000000e000e7308 */ /* 0x000e220000002000 */
[----:B------:R-:W-:Y:S02]  /*02a0*/  FSETP.GEU.AND P1, PT, R12, 1.175494350822287508e-38, PT ;  /* 0x008000000c00780b */ /* 0x000fe40003f2e000 */
[----:B--2---:R-:W-:-:S05]  /*02b0*/  FSETP.GT.AND P2, PT, R13, 8.50705917302346158658e+37, PT ;  /* 0x7e8000000d00780b */ /* 0x004fca0003f44000 */
[----:B------:R-:W2:Y:S01]  /*02c0*/  MUFU.SQRT R15, R15 ;  /* 0x0000000f000f7308 */ /* 0x000ea20000002000 */
[----:B------:R-:W-:Y:S02]  /*02d0*/  FSETP.GEU.AND P3, PT, R13, 1.175494350822287508e-38, PT ;  /* 0x008000000d00780b */ /* 0x000fe40003f6e000 */
[----:B------:R-:W-:Y:S01]  /*02e0*/  FSEL R19, R22, 1, P6 ;  /* 0x3f80000016137808 */ /* 0x000fe20003000000 */
[----:B------:R-:W-:Y:S01]  /*02f0*/  @P6 FMUL R12, R12, 0.25 ;  /* 0x3e8000000c0c6820 */ /* 0x000fe20000400000 */
[----:B0-----:R-:W-:-:S03]  /*0300*/  FSETP.GT.AND P4, PT, R14, 8.50705917302346158658e+37, PT ;  /* 0x7e8000000e00780b */ /* 0x001fc60003f84000 */
[----:B------:R-:W-:Y:S01]  /*0310*/  @!P1 FMUL R12, R12, 16777216 ;  /* 0x4b8000000c0c9820 */ /* 0x000fe20000400000 */
[----:B------:R-:W-:Y:S01]  /*0320*/  @P2 FMUL R13, R13, 0.25 ;  /* 0x3e8000000d0d2820 */ /* 0x000fe20000400000 */
[----:B--2---:R-:W-:Y:S01]  /*0330*/  FSETP.GT.AND P6, PT, R15, 8.50705917302346158658e+37, PT ;  /* 0x7e8000000f00780b */ /* 0x004fe20003fc4000 */
[----:B------:R-:W-:-:S03]  /*0340*/  @!P1 FMUL R19, R19, 16777216 ;  /* 0x4b80000013139820 */ /* 0x000fc60000400000 */
[----:B------:R-:W-:Y:S01]  /*0350*/  @!P3 FMUL R13, R13, 16777216 ;  /* 0x4b8000000d0db820 */ /* 0x000fe20000400000 */
[C---:B------:R-:W-:Y:S02]  /*0360*/  FSETP.GEU.AND P5, PT, R14.reuse, 1.175494350822287508e-38, PT ;  /* 0x008000000e00780b */ /* 0x040fe40003fae000 */
[----:B------:R-:W-:Y:S01]  /*0370*/  FSETP.GEU.AND P1, PT, R15, 1.175494350822287508e-38, PT ;  /* 0x008000000f00780b */ /* 0x000fe20003f2e000 */
[----:B-----5:R-:W0:Y:S01]  /*0380*/  MUFU.RCP R3, R13 ;  /* 0x0000000d00037308 */ /* 0x020e220000001000 */
[----:B------:R-:W-:-:S04]  /*0390*/  @P4 FMUL R14, R14, 0.25 ;  /* 0x3e8000000e0e4820 */ /* 0x000fc80000400000 */
[----:B------:R-:W-:-:S03]  /*03a0*/  @P6 FMUL R15, R15, 0.25 ;  /* 0x3e8000000f0f6820 */ /* 0x000fc60000400000 */
[----:B------:R2:W4:Y:S02]  /*03b0*/  MUFU.RCP R2, R12 ;  /* 0x0000000c00027308 */ /* 0x0005240000001000 */
[----:B------:R-:W-:Y:S02]  /*03c0*/  @!P5 FMUL R14, R14, 16777216 ;  /* 0x4b8000000e0ed820 */ /* 0x000fe40000400000 */
[----:B------:R-:W-:Y:S01]  /*03d0*/  @!P1 FMUL R15, R15, 16777216 ;  /* 0x4b8000000f0f9820 */ /* 0x000fe20000400000 */
[----:B--2---:R-:W-:-:S03]  /*03e0*/  FSEL R12, R22, 1, P2 ;  /* 0x3f800000160c7808 */ /* 0x004fc60001000000 */
[----:B------:R-:W2:Y:S02]  /*03f0*/  MUFU.RCP R24, R14 ;  /* 0x0000000e00187308 */ /* 0x000ea40000001000 */
[----:B------:R-:W-:-:S06]  /*0400*/  @!P3 FMUL R12, R12, 16777216 ;  /* 0x4b8000000c0cb820 */ /* 0x000fcc0000400000 */
[----:B------:R5:W1:Y:S01]  /*0410*/  MUFU.RCP R25, R15 ;  /* 0x0000000f00197308 */ /* 0x000a620000001000 */
[----:B0-----:R-:W-:Y:S01]  /*0420*/  FMUL R3, R3, R12 ;  /* 0x0000000c03037220 */ /* 0x001fe20000400000 */
[----:B------:R-:W-:Y:S02]  /*0430*/  CS2R R12, SRZ ;  /* 0x00000000000c7805 */ /* 0x000fe4000001ff00 */
[C---:B------:R-:W-:Y:S02]  /*0440*/  FSEL R18, R22.reuse, 1, P4 ;  /* 0x3f80000016127808 */ /* 0x040fe40002000000 */
[----:B------:R-:W-:Y:S02]  /*0450*/  FSEL R22, R22, 1, P6 ;  /* 0x3f80000016167808 */ /* 0x000fe40003000000 */
[----:B-----5:R-:W-:Y:S01]  /*0460*/  CS2R R14, SRZ ;  /* 0x00000000000e7805 */ /* 0x020fe2000001ff00 */
[----:B------:R-:W-:Y:S02]  /*0470*/  @!P5 FMUL R18, R18, 16777216 ;  /* 0x4b8000001212d820 */ /* 0x000fe40000400000 */
[----:B------:R-:W-:-:S03]  /*0480*/  @!P1 FMUL R22, R22, 16777216 ;  /* 0x4b80000016169820 */ /* 0x000fc60000400000 */
[----:B------:R0:W5:Y:S01]  /*0490*/  @!P0 LDG.E.EL.128 R12, desc[UR4][R16.64] ;  /* 0x00000004100c8981 */ /* 0x000162000c2e1d00 */
[----:B---3--:R-:W-:Y:S01]  /*04a0*/  FADD R7, R11, R7 ;  /* 0x000000070b077221 */ /* 0x008fe20000000000 */
[----:B------:R-:W-:Y:S01]  /*04b0*/  FADD R6, R10, R6 ;  /* 0x000000060a067221 */ /* 0x000fe20000000000 */
[----:B----4-:R-:W-:Y:S01]  /*04c0*/  FMUL R2, R2, R19 ;  /* 0x0000001302027220 */ /* 0x010fe20000400000 */
[----:B--2---:R-:W-:Y:S01]  /*04d0*/  FMUL R24, R24, R18 ;  /* 0x0000001218187220 */ /* 0x004fe20000400000 */
[----:B-1----:R-:W-:Y:S01]  /*04e0*/  FMUL R25, R25, R22 ;  /* 0x0000001619197220 */ /* 0x002fe20000400000 */
[----:B------:R-:W-:Y:S01]  /*04f0*/  IMAD.WIDE R10, R23, 0x4, R20 ;  /* 0x00000004170a7825 */ /* 0x000fe200078e0214 */
[----:B------:R-:W-:Y:S02]  /*0500*/  CS2R R18, SRZ ;  /* 0x0000000000127805 */ /* 0x000fe4000001ff00 */
[----:B------:R-:W-:Y:S02]  /*0510*/  CS2R R20, SRZ ;  /* 0x0000000000147805 */ /* 0x000fe4000001ff00 */
[----:B------:R-:W-:-:S02]  /*0520*/  CS2R R22, SRZ ;  /* 0x0000000000167805 */ /* 0x000fc4000001ff00 */
[----:B0-----:R-:W-:-:S04]  /*0530*/  CS2R R16, SRZ ;  /* 0x0000000000107805 */ /* 0x001fc8000001ff00 */
[----:B------:R0:W2:Y:S04]  /*0540*/  @!P0 LDG.E.EL.128 R20, desc[UR4][R10.64] ;  /* 0x000000040a148981 */ /* 0x0000a8000c2e1d00 */
[----:B------:R-:W2:Y:S01]  /*0550*/  @!P0 LDG.E.EL.128 R16, desc[UR4][R28.64] ;  /* 0x000000041c108981 */ /* 0x000ea2000c2e1d00 */
[----:B------:R-:W-:Y:S01]  /*0560*/  FADD R5, R9, R5 ;  /* 0x0000000509057221 */ /* 0x000fe20000000000 */
[----:B------:R-:W-:Y:S01]  /*0570*/  FADD R4, R8, R4 ;  /* 0x0000000408047221 */ /* 0x000fe20000000000 */
[----:B0-----:R-:W0:Y:S04]  /*0580*/  LDC.64 R10, c[0x0][0x240] ;  /* 0x00009000ff0a7b82 */ /* 0x001e280000000a00 */
[----:B------:R1:W-:Y:S01]  /*0590*/  @!P0 STG.E.128 desc[UR4][R26.64], R4 ;  /* 0x000000041a008986 */ /* 0x0003e2000c101d04 */
[----:B0-----:R-:W-:-:S04]  /*05a0*/  IMAD.WIDE R10, R0, 0x4, R10 ;  /* 0x00000004000a7825 */ /* 0x001fc800078e020a */
[----:B-----5:R-:W-:Y:S01]  /*05b0*/  FADD R15, R7, -R15 ;  /* 0x8000000f070f7221 */ /* 0x020fe20000000000 */
[----:B------:R-:W-:-:S03]  /*05c0*/  FADD R9, R4, -R12 ;  /* 0x8000000c04097221 */ /* 0x000fc60000000000 */
[----:B------:R-:W-:Y:S01]  /*05d0*/  FMUL R8, R25, R15 ;  /* 0x0000000f19087220 */ /* 0x000fe20000400000 */
[----:B------:R-:W-:Y:S01]  /*05e0*/  FADD R15, R6, -R14 ;  /* 0x8000000e060f7221 */ /* 0x000fe20000000000 */
[----:B------:R-:W-:Y:S01]  /*05f0*/  FADD R14, R5, -R13 ;  /* 0x8000000d050e7221 */ /* 0x000fe20000000000 */
[----:B------:R-:W-:Y:S02]  /*0600*/  FMUL R9, R2, R9 ;  /* 0x0000000902097220 */ /* 0x000fe40000400000 */
[----:B------:R-:W-:Y:S01]  /*0610*/  FMUL R15, R24, R15 ;  /* 0x0000000f180f7220 */ /* 0x000fe20000400000 */
[----:B------:R-:W-:Y:S01]  /*0620*/  FMUL R14, R3, R14 ;  /* 0x0000000e030e7220 */ /* 0x000fe20000400000 */
[----:B--2---:R-:W-:Y:S02]  /*0630*/  FFMA R8, R8, R19, R23 ;  /* 0x0000001308087223 */ /* 0x004fe40000000017 */
[----:B------:R-:W-:Y:S01]  /*0640*/  FFMA R15, R15, R18, R22 ;  /* 0x000000120f0f7223 */ /* 0x000fe20000000016 */
[----:B------:R-:W-:Y:S01]  /*0650*/  FFMA R14, R14, R17, R21 ;  /* 0x000000110e0e7223 */ /* 0x000fe20000000015 */
[----:B------:R-:W-:Y:S01]  /*0660*/  FFMA R9, R9, R16, R20 ;  /* 0x0000001009097223 */ /* 0x000fe20000000014 */
[----:B------:R-:W-:-:S02]  /*0670*/  FSETP.GEU.AND P1, PT, R8, RZ, PT ;  /* 0x000000ff0800720b */ /* 0x000fc40003f2e000 */
[----:B------:R-:W-:Y:S02]  /*0680*/  FSETP.GEU.AND P2, PT, R15, RZ, PT ;  /* 0x000000ff0f00720b */ /* 0x000fe40003f4e000 */
[----:B------:R-:W-:Y:S02]  /*0690*/  FSETP.GEU.AND P3, PT, R14, RZ, PT ;  /* 0x000000ff0e00720b */ /* 0x000fe40003f6e000 */
[----:B------:R-:W-:Y:S02]  /*06a0*/  FSETP.GEU.AND P4, PT, R9, RZ, PT ;  /* 0x000000ff0900720b */ /* 0x000fe40003f8e000 */
[----:B------:R-:W-:Y:S02]  /*06b0*/  SEL R19, R8, RZ, P1 ;  /* 0x000000ff08137207 */ /* 0x000fe40000800000 */
[----:B------:R-:W-:Y:S02]  /*06c0*/  SEL R18, R15, RZ, P2 ;  /* 0x000000ff0f127207 */ /* 0x000fe40001000000 */
[----:B------:R-:W-:-:S02]  /*06d0*/  SEL R17, R14, RZ, P3 ;  /* 0x000000ff0e117207 */ /* 0x000fc40001800000 */
[----:B------:R-:W-:Y:S01]  /*06e0*/  SEL R16, R9, RZ, P4 ;  /* 0x000000ff09107207 */ /* 0x000fe20002000000 */
[----:B-1----:R-:W-:Y:S06]  /*06f0*/  @P0 EXIT ;  /* 0x000000000000094d */ /* 0x002fec0003800000 */
[----:B------:R-:W-:Y:S01]  /*0700*/  STG.E.128 desc[UR4][R10.64], R16 ;  /* 0x000000100a007986 */ /* 0x000fe2000c101d04 */
[----:B------:R-:W-:Y:S05]  /*0710*/  EXIT ;  /* 0x000000000000794d */ /* 0x000fea0003800000 */
.L_x_0:
[----:B------:R-:W-:-:S00]  /*0720*/  BRA `(.L_x_0) ;  /* 0xfffffffc00fc7947 */ /* 0x000fc0000383ffff */
[----:B------:R-:W-:-:S00]  /*0730*/  NOP ;  /* 0x0000000000007918 */ /* 0x000fc00000000000 */
        /* <DEDUP_REMOVED lines=12> */
.L_x_1:


//--------------------- .nv.global.init           --------------------------
	.section	.nv.global.init,"aw",@progbits
.nv.global.init:
	.type		_$_str,@object
	.size		_$_str,(_$_str_$_2 - _$_str)
_$_str:
        /*0000*/ 	.byte	0x5f, 0x5f, 0x43, 0x55, 0x44, 0x41, 0x5f, 0x46, 0x54, 0x5a, 0x00
	.type		_$_str_$_2,@object
	.size		_$_str_$_2,(.L_1 - _$_str_$_2)
_$_str_$_2:
        /*000b*/ 	.byte	0x5f, 0x5f, 0x43, 0x55, 0x44, 0x41, 0x5f, 0x50, 0x52, 0x45, 0x43, 0x5f, 0x53, 0x51, 0x52, 0x54
        /*001b*/ 	.byte	0x00
.L_1:


//--------------------- .nv.constant0.triton_poi_fused__native_batch_norm_legit_no_training_convolution_relu_13 --------------------------
	.section	.nv.constant0.triton_poi_fused__native_batch_norm_legit_no_training_convolution_relu_13,"a",@progbits
	.sectionflags	@""
	.align	4
.nv.constant0.triton_poi_fused__native_batch_norm_legit_no_training_convolution_relu_13:
	.zero		588
